//
// Generated by NVIDIA NVVM Compiler
//
// Compiler Build ID: CL-36424714
// Cuda compilation tools, release 13.0, V13.0.88
// Based on NVVM 20.0.0
//

.version 9.0
.target sm_100
.address_size 64

	// .globl	_Z8vec_multPdS_S_i

.visible .entry _Z8vec_multPdS_S_i(
	.param .u64 .ptr .align 1 _Z8vec_multPdS_S_i_param_0,
	.param .u64 .ptr .align 1 _Z8vec_multPdS_S_i_param_1,
	.param .u64 .ptr .align 1 _Z8vec_multPdS_S_i_param_2,
	.param .u32 _Z8vec_multPdS_S_i_param_3
)
{
	.reg .pred 	%p<2>;
	.reg .b32 	%r<6>;
	.reg .b64 	%rd<11>;
	.reg .b64 	%fd<4>;

	ld.param.u64 	%rd1, [_Z8vec_multPdS_S_i_param_0];
	ld.param.u64 	%rd2, [_Z8vec_multPdS_S_i_param_1];
	ld.param.u64 	%rd3, [_Z8vec_multPdS_S_i_param_2];
	ld.param.u32 	%r2, [_Z8vec_multPdS_S_i_param_3];
	mov.u32 	%r3, %ntid.x;
	mov.u32 	%r4, %ctaid.x;
	mov.u32 	%r5, %tid.x;
	mad.lo.s32 	%r1, %r3, %r4, %r5;
	setp.ge.s32 	%p1, %r1, %r2;
	@%p1 bra 	$L__BB0_2;
	cvta.to.global.u64 	%rd4, %rd1;
	cvta.to.global.u64 	%rd5, %rd2;
	cvta.to.global.u64 	%rd6, %rd3;
	mul.wide.s32 	%rd7, %r1, 8;
	add.s64 	%rd8, %rd4, %rd7;
	ld.global.f64 	%fd1, [%rd8];
	add.s64 	%rd9, %rd5, %rd7;
	ld.global.f64 	%fd2, [%rd9];
	mul.f64 	%fd3, %fd1, %fd2;
	add.s64 	%rd10, %rd6, %rd7;
	st.global.f64 	[%rd10], %fd3;
$L__BB0_2:
	ret;

}


// ===== COMPILED SASS (sm_100) =====

	.target	sm_100

	.elftype	@"ET_EXEC"


//--------------------- .note.nv.tkinfo           --------------------------
	.section	.note.nv.tkinfo,"",@"SHT_NOTE"
	.sectionflags	@"SHF_NOTE_NV_TKINFO"
	.tkinfo
        /*0018*/ 	.word	0x00000002
        /*0030*/ 	.string	""
        /*0030*/ 	.string	"ptxas"
        /*0030*/ 	.string	"Cuda compilation tools, release 13.0, V13.0.88"
        /*0030*/ 	.string	"Build cuda_13.0.r13.0/compiler.36424714_0"
        /*0030*/ 	.string	"-arch sm_100 -m 64 "



//--------------------- .note.nv.cuinfo           --------------------------
	.section	.note.nv.cuinfo,"",@"SHT_NOTE"
	.sectionflags	@"SHF_NOTE_NV_CUINFO"
        /*0018*/ 	.short	0x0002
        /*001a*/ 	.short	0x0064
        /*001c*/ 	.short	0x0082
	.zero		2


//--------------------- .nv.info                  --------------------------
	.section	.nv.info,"",@"SHT_CUDA_INFO"
	.align	4


	//----- nvinfo : EIATTR_REGCOUNT
	.align		4
        /*0000*/ 	.byte	0x04, 0x2f
        /*0002*/ 	.short	(.L_1 - .L_0)
	.align		4
.L_0:
        /*0004*/ 	.word	index@(_Z8vec_multPdS_S_i)
        /*0008*/ 	.word	0x0000000e


	//----- nvinfo : EIATTR_FRAME_SIZE
	.align		4
.L_1:
        /*000c*/ 	.byte	0x04, 0x11
        /*000e*/ 	.short	(.L_3 - .L_2)
	.align		4
.L_2:
        /*0010*/ 	.word	index@(_Z8vec_multPdS_S_i)
        /*0014*/ 	.word	0x00000000


	//----- nvinfo : EIATTR_MIN_STACK_SIZE
	.align		4
.L_3:
        /*0018*/ 	.byte	0x04, 0x12
        /*001a*/ 	.short	(.L_5 - .L_4)
	.align		4
.L_4:
        /*001c*/ 	.word	index@(_Z8vec_multPdS_S_i)
        /*0020*/ 	.word	0x00000000
.L_5:


//--------------------- .nv.compat                --------------------------
	.section	.nv.compat,"",@"SHT_CUDA_COMPAT_INFO"
	.align	4
        /*0000*/ 	.byte	0x02, 0x09, 0x00, 0x00, 0x02, 0x02, 0x01, 0x00, 0x02, 0x05, 0x05, 0x00, 0x03, 0x07, 0x01, 0x01
        /*0010*/ 	.byte	0x02, 0x03, 0x00, 0x00, 0x02, 0x06, 0x01, 0x00, 0x04, 0x0b, 0x08, 0x00, 0x01, 0x00, 0x00, 0x00
        /*0020*/ 	.byte	0x00, 0x00, 0x00, 0x00


//--------------------- .nv.info._Z8vec_multPdS_S_i --------------------------
	.section	.nv.info._Z8vec_multPdS_S_i,"",@"SHT_CUDA_INFO"
	.sectionflags	@""
	.align	4


	//----- nvinfo : EIATTR_CUDA_API_VERSION
	.align		4
        /*0000*/ 	.byte	0x04, 0x37
        /*0002*/ 	.short	(.L_7 - .L_6)
.L_6:
        /*0004*/ 	.word	0x00000082


	//----- nvinfo : EIATTR_KPARAM_INFO
	.align		4
.L_7:
        /*0008*/ 	.byte	0x04, 0x17
        /*000a*/ 	.short	(.L_9 - .L_8)
.L_8:
        /*000c*/ 	.word	0x00000000
        /*0010*/ 	.short	0x0003
        /*0012*/ 	.short	0x0018
        /*0014*/ 	.byte	0x00, 0xf0, 0x11, 0x00


	//----- nvinfo : EIATTR_KPARAM_INFO
	.align		4
.L_9:
        /*0018*/ 	.byte	0x04, 0x17
        /*001a*/ 	.short	(.L_11 - .L_10)
.L_10:
        /*001c*/ 	.word	0x00000000
        /*0020*/ 	.short	0x0002
        /*0022*/ 	.short	0x0010
        /*0024*/ 	.byte	0x00, 0xf5, 0x21, 0x00


	//----- nvinfo : EIATTR_KPARAM_INFO
	.align		4
.L_11:
        /*0028*/ 	.byte	0x04, 0x17
        /*002a*/ 	.short	(.L_13 - .L_12)
.L_12:
        /*002c*/ 	.word	0x00000000
        /*0030*/ 	.short	0x0001
        /*0032*/ 	.short	0x0008
        /*0034*/ 	.byte	0x00, 0xf5, 0x21, 0x00


	//----- nvinfo : EIATTR_KPARAM_INFO
	.align		4
.L_13:
        /*0038*/ 	.byte	0x04, 0x17
        /*003a*/ 	.short	(.L_15 - .L_14)
.L_14:
        /*003c*/ 	.word	0x00000000
        /*0040*/ 	.short	0x0000
        /*0042*/ 	.short	0x0000
        /*0044*/ 	.byte	0x00, 0xf5, 0x21, 0x00


	//----- nvinfo : EIATTR_SPARSE_MMA_MASK
	.align		4
.L_15:
        /*0048*/ 	.byte	0x03, 0x50
        /*004a*/ 	.short	0x0000


	//----- nvinfo : EIATTR_MAXREG_COUNT
	.align		4
        /*004c*/ 	.byte	0x03, 0x1b
        /*004e*/ 	.short	0x00ff


	//----- nvinfo : EIATTR_MERCURY_ISA_VERSION
	.align		4
        /*0050*/ 	.byte	0x03, 0x5f
        /*0052*/ 	.short	0x0101


	//----- nvinfo : EIATTR_VRC_CTA_INIT_COUNT
	.align		4
        /*0054*/ 	.byte	0x02, 0x4a
	.zero		1
	.zero		1


	//----- nvinfo : EIATTR_EXIT_INSTR_OFFSETS
	.align		4
        /*0058*/ 	.byte	0x04, 0x1c
        /*005a*/ 	.short	(.L_17 - .L_16)


	//   ....[0]....
.L_16:
        /*005c*/ 	.word	0x00000070


	//   ....[1]....
        /*0060*/ 	.word	0x00000130


	//----- nvinfo : EIATTR_CBANK_PARAM_SIZE
	.align		4
.L_17:
        /*0064*/ 	.byte	0x03, 0x19
        /*0066*/ 	.short	0x001c


	//----- nvinfo : EIATTR_PARAM_CBANK
	.align		4
        /*0068*/ 	.byte	0x04, 0x0a
        /*006a*/ 	.short	(.L_19 - .L_18)
	.align		4
.L_18:
        /*006c*/ 	.word	index@(.nv.constant0._Z8vec_multPdS_S_i)
        /*0070*/ 	.short	0x0380
        /*0072*/ 	.short	0x001c


	//----- nvinfo : EIATTR_SW_WAR
	.align		4
.L_19:
        /*0074*/ 	.byte	0x04, 0x36
        /*0076*/ 	.short	(.L_21 - .L_20)
.L_20:
        /*0078*/ 	.word	0x00000008
.L_21:


//--------------------- .nv.callgraph             --------------------------
	.section	.nv.callgraph,"",@"SHT_CUDA_CALLGRAPH"
	.align	4
	.sectionentsize	8
	.align		4
        /*0000*/ 	.word	0x00000000
	.align		4
        /*0004*/ 	.word	0xffffffff
	.align		4
        /*0008*/ 	.word	0x00000000
	.align		4
        /*000c*/ 	.word	0xfffffffe
	.align		4
        /*0010*/ 	.word	0x00000000
	.align		4
        /*0014*/ 	.word	0xfffffffd
	.align		4
        /*0018*/ 	.word	0x00000000
	.align		4
        /*001c*/ 	.word	0xfffffffc


//--------------------- .text._Z8vec_multPdS_S_i  --------------------------
	.section	.text._Z8vec_multPdS_S_i,"ax",@progbits
	.align	128
        .global         _Z8vec_multPdS_S_i
        .type           _Z8vec_multPdS_S_i,@function
        .size           _Z8vec_multPdS_S_i,(.L_x_1 - _Z8vec_multPdS_S_i)
        .other          _Z8vec_multPdS_S_i,@"STO_CUDA_ENTRY STV_DEFAULT"
_Z8vec_multPdS_S_i:
.text._Z8vec_multPdS_S_i:
[----:B------:R-:W-:Y:S01]  /*0000*/  LDC R1, c[0x0][0x37c] ;  /* 0x0000df00ff017b82 */ /* 0x000fe20000000800 */
[----:B------:R-:W0:Y:S01]  /*0010*/  S2R R11, SR_CTAID.X ;  /* 0x00000000000b7919 */ /* 0x000e220000002500 */
[----:B------:R-:W0:Y:S01]  /*0020*/  LDCU UR4, c[0x0][0x360] ;  /* 0x00006c00ff0477ac */ /* 0x000e220008000800 */
[----:B------:R-:W0:Y:S01]  /*0030*/  S2R R0, SR_TID.X ;  /* 0x0000000000007919 */ /* 0x000e220000002100 */
[----:B------:R-:W1:Y:S01]  /*0040*/  LDCU UR5, c[0x0][0x398] ;  /* 0x00007300ff0577ac */ /* 0x000e620008000800 */
[----:B0-----:R-:W-:-:S05]  /*0050*/  IMAD R11, R11, UR4, R0 ;  /* 0x000000040b0b7c24 */ /* 0x001fca000f8e0200 */
[----:B-1----:R-:W-:-:S13]  /*0060*/  ISETP.GE.AND P0, PT, R11, UR5, PT ;  /* 0x000000050b007c0c */ /* 0x002fda000bf06270 */
[----:B------:R-:W-:Y:S05]  /*0070*/  @P0 EXIT ;  /* 0x000000000000094d */ /* 0x000fea0003800000 */
[----:B------:R-:W0:Y:S01]  /*0080*/  LDC.64 R2, c[0x0][0x380] ;  /* 0x0000e000ff027b82 */ /* 0x000e220000000a00 */
[----:B------:R-:W1:Y:S07]  /*0090*/  LDCU.64 UR4, c[0x0][0x358] ;  /* 0x00006b00ff0477ac */ /* 0x000e6e0008000a00 */
[----:B------:R-:W2:Y:S08]  /*00a0*/  LDC.64 R4, c[0x0][0x388] ;  /* 0x0000e200ff047b82 */ /* 0x000eb00000000a00 */
[----:B------:R-:W3:Y:S01]  /*00b0*/  LDC.64 R8, c[0x0][0x390] ;  /* 0x0000e400ff087b82 */ /* 0x000ee20000000a00 */
[----:B0-----:R-:W-:-:S06]  /*00c0*/  IMAD.WIDE R2, R11, 0x8, R2 ;  /* 0x000000080b027825 */ /* 0x001fcc00078e0202 */
[----:B-1----:R-:W4:Y:S01]  /*00d0*/  LDG.E.64 R2, desc[UR4][R2.64] ;  /* 0x0000000402027981 */ /* 0x002f22000c1e1b00 */
[----:B--2---:R-:W-:-:S06]  /*00e0*/  IMAD.WIDE R4, R11, 0x8, R4 ;  /* 0x000000080b047825 */ /* 0x004fcc00078e0204 */
[----:B------:R-:W4:Y:S01]  /*00f0*/  LDG.E.64 R4, desc[UR4][R4.64] ;  /* 0x0000000404047981 */ /* 0x000f22000c1e1b00 */
[----:B---3--:R-:W-:Y:S01]  /*0100*/  IMAD.WIDE R8, R11, 0x8, R8 ;  /* 0x000000080b087825 */ /* 0x008fe200078e0208 */
[----:B----4-:R-:W-:-:S07]  /*0110*/  DMUL R6, R2, R4 ;  /* 0x0000000402067228 */ /* 0x010fce0000000000 */
[----:B------:R-:W-:Y:S01]  /*0120*/  STG.E.64 desc[UR4][R8.64], R6 ;  /* 0x0000000608007986 */ /* 0x000fe2000c101b04 */
[----:B------:R-:W-:Y:S05]  /*0130*/  EXIT ;  /* 0x000000000000794d */ /* 0x000fea0003800000 */
.L_x_0:
[----:B------:R-:W-:-:S00]  /*0140*/  BRA `(.L_x_0) ;  /* 0xfffffffc00fc7947 */ /* 0x000fc0000383ffff */
[----:B------:R-:W-:-:S00]  /*0150*/  NOP ;  /* 0x0000000000007918 */ /* 0x000fc00000000000 */
        /* <DEDUP_REMOVED lines=10> */
.L_x_1:


//--------------------- .nv.shared.reserved.0     --------------------------
	.section	.nv.shared.reserved.0,"aw",@nobits
	.weak		__nv_reservedSMEM_offset_0_alias
	.size		__nv_reservedSMEM_offset_0_alias, 0, 64
	.other		__nv_reservedSMEM_offset_0_alias,@"STO_CUDA_RESERVED_SHARED STV_DEFAULT"
__nv_reservedSMEM_offset_0_alias:
	.zero		0
	.zero		64


//--------------------- .nv.constant0._Z8vec_multPdS_S_i --------------------------
	.section	.nv.constant0._Z8vec_multPdS_S_i,"a",@progbits
	.sectionflags	@""
	.align	4
.nv.constant0._Z8vec_multPdS_S_i:
	.zero		924


//--------------------- SYMBOLS --------------------------

	.type		.nv.reservedSmem.offset0,@object
	.size		.nv.reservedSmem.offset0,0x4
